//
// Generated by NVIDIA NVVM Compiler
//
// Compiler Build ID: CL-36424714
// Cuda compilation tools, release 13.0, V13.0.88
// Based on NVVM 20.0.0
//

.version 9.0
.target sm_100
.address_size 64

	// .globl	_Z14gpu_wcc_kernelPKiS0_PiiS0_iS1_S1_

.visible .entry _Z14gpu_wcc_kernelPKiS0_PiiS0_iS1_S1_(
	.param .u64 .ptr .align 1 _Z14gpu_wcc_kernelPKiS0_PiiS0_iS1_S1__param_0,
	.param .u64 .ptr .align 1 _Z14gpu_wcc_kernelPKiS0_PiiS0_iS1_S1__param_1,
	.param .u64 .ptr .align 1 _Z14gpu_wcc_kernelPKiS0_PiiS0_iS1_S1__param_2,
	.param .u32 _Z14gpu_wcc_kernelPKiS0_PiiS0_iS1_S1__param_3,
	.param .u64 .ptr .align 1 _Z14gpu_wcc_kernelPKiS0_PiiS0_iS1_S1__param_4,
	.param .u32 _Z14gpu_wcc_kernelPKiS0_PiiS0_iS1_S1__param_5,
	.param .u64 .ptr .align 1 _Z14gpu_wcc_kernelPKiS0_PiiS0_iS1_S1__param_6,
	.param .u64 .ptr .align 1 _Z14gpu_wcc_kernelPKiS0_PiiS0_iS1_S1__param_7
)
{
	.reg .pred 	%p<7>;
	.reg .b32 	%r<19>;
	.reg .b64 	%rd<24>;

	ld.param.u64 	%rd7, [_Z14gpu_wcc_kernelPKiS0_PiiS0_iS1_S1__param_0];
	ld.param.u64 	%rd8, [_Z14gpu_wcc_kernelPKiS0_PiiS0_iS1_S1__param_1];
	ld.param.u64 	%rd12, [_Z14gpu_wcc_kernelPKiS0_PiiS0_iS1_S1__param_2];
	ld.param.u32 	%r7, [_Z14gpu_wcc_kernelPKiS0_PiiS0_iS1_S1__param_3];
	ld.param.u64 	%rd9, [_Z14gpu_wcc_kernelPKiS0_PiiS0_iS1_S1__param_4];
	ld.param.u32 	%r8, [_Z14gpu_wcc_kernelPKiS0_PiiS0_iS1_S1__param_5];
	ld.param.u64 	%rd10, [_Z14gpu_wcc_kernelPKiS0_PiiS0_iS1_S1__param_6];
	ld.param.u64 	%rd11, [_Z14gpu_wcc_kernelPKiS0_PiiS0_iS1_S1__param_7];
	cvta.to.global.u64 	%rd1, %rd12;
	mov.u32 	%r9, %ctaid.x;
	mov.u32 	%r10, %ntid.x;
	mov.u32 	%r11, %tid.x;
	mad.lo.s32 	%r1, %r9, %r10, %r11;
	setp.ge.s32 	%p1, %r1, %r8;
	@%p1 bra 	$L__BB0_8;
	cvta.to.global.u64 	%rd13, %rd7;
	cvta.to.global.u64 	%rd14, %rd9;
	mul.wide.s32 	%rd15, %r1, 4;
	add.s64 	%rd16, %rd14, %rd15;
	ld.global.u32 	%r12, [%rd16];
	mul.wide.s32 	%rd17, %r12, 4;
	add.s64 	%rd18, %rd1, %rd17;
	ld.global.u32 	%r2, [%rd18];
	add.s64 	%rd2, %rd13, %rd17;
	ld.global.u32 	%r18, [%rd2];
	ld.global.u32 	%r13, [%rd2+4];
	setp.ge.s32 	%p2, %r18, %r13;
	@%p2 bra 	$L__BB0_8;
	cvta.to.global.u64 	%rd3, %rd8;
	cvta.to.global.u64 	%rd4, %rd11;
	cvta.to.global.u64 	%rd5, %rd10;
$L__BB0_3:
	mul.wide.s32 	%rd19, %r18, 4;
	add.s64 	%rd20, %rd3, %rd19;
	ld.global.u32 	%r5, [%rd20];
	setp.ge.s32 	%p3, %r5, %r7;
	@%p3 bra 	$L__BB0_7;
	mul.wide.s32 	%rd21, %r5, 4;
	add.s64 	%rd6, %rd1, %rd21;
	ld.global.u32 	%r14, [%rd6];
	setp.le.s32 	%p4, %r14, %r2;
	@%p4 bra 	$L__BB0_7;
	atom.global.min.s32 	%r15, [%rd6], %r2;
	setp.le.s32 	%p5, %r15, %r2;
	@%p5 bra 	$L__BB0_7;
	atom.global.add.u32 	%r16, [%rd4], 1;
	mul.wide.s32 	%rd22, %r16, 4;
	add.s64 	%rd23, %rd5, %rd22;
	st.global.u32 	[%rd23], %r5;
$L__BB0_7:
	add.s32 	%r18, %r18, 1;
	ld.global.u32 	%r17, [%rd2+4];
	setp.lt.s32 	%p6, %r18, %r17;
	@%p6 bra 	$L__BB0_3;
$L__BB0_8:
	ret;

}


// ===== COMPILED SASS (sm_100) =====

	.target	sm_100

	.elftype	@"ET_EXEC"


//--------------------- .note.nv.tkinfo           --------------------------
	.section	.note.nv.tkinfo,"",@"SHT_NOTE"
	.sectionflags	@"SHF_NOTE_NV_TKINFO"
	.tkinfo
        /*0018*/ 	.word	0x00000002
        /*0030*/ 	.string	""
        /*0030*/ 	.string	"ptxas"
        /*0030*/ 	.string	"Cuda compilation tools, release 13.0, V13.0.88"
        /*0030*/ 	.string	"Build cuda_13.0.r13.0/compiler.36424714_0"
        /*0030*/ 	.string	"-arch sm_100 -m 64 "



//--------------------- .note.nv.cuinfo           --------------------------
	.section	.note.nv.cuinfo,"",@"SHT_NOTE"
	.sectionflags	@"SHF_NOTE_NV_CUINFO"
        /*0018*/ 	.short	0x0002
        /*001a*/ 	.short	0x0064
        /*001c*/ 	.short	0x0082
	.zero		2


//--------------------- .nv.info                  --------------------------
	.section	.nv.info,"",@"SHT_CUDA_INFO"
	.align	4


	//----- nvinfo : EIATTR_REGCOUNT
	.align		4
        /*0000*/ 	.byte	0x04, 0x2f
        /*0002*/ 	.short	(.L_1 - .L_0)
	.align		4
.L_0:
        /*0004*/ 	.word	index@(_Z14gpu_wcc_kernelPKiS0_PiiS0_iS1_S1_)
        /*0008*/ 	.word	0x00000016


	//----- nvinfo : EIATTR_FRAME_SIZE
	.align		4
.L_1:
        /*000c*/ 	.byte	0x04, 0x11
        /*000e*/ 	.short	(.L_3 - .L_2)
	.align		4
.L_2:
        /*0010*/ 	.word	index@(_Z14gpu_wcc_kernelPKiS0_PiiS0_iS1_S1_)
        /*0014*/ 	.word	0x00000000


	//----- nvinfo : EIATTR_MIN_STACK_SIZE
	.align		4
.L_3:
        /*0018*/ 	.byte	0x04, 0x12
        /*001a*/ 	.short	(.L_5 - .L_4)
	.align		4
.L_4:
        /*001c*/ 	.word	index@(_Z14gpu_wcc_kernelPKiS0_PiiS0_iS1_S1_)
        /*0020*/ 	.word	0x00000000
.L_5:


//--------------------- .nv.compat                --------------------------
	.section	.nv.compat,"",@"SHT_CUDA_COMPAT_INFO"
	.align	4
        /*0000*/ 	.byte	0x02, 0x09, 0x00, 0x00, 0x02, 0x02, 0x01, 0x00, 0x02, 0x05, 0x05, 0x00, 0x03, 0x07, 0x01, 0x01
        /*0010*/ 	.byte	0x02, 0x03, 0x00, 0x00, 0x02, 0x06, 0x01, 0x00, 0x04, 0x0b, 0x08, 0x00, 0x09, 0x00, 0x00, 0x00
        /*0020*/ 	.byte	0x00, 0x00, 0x00, 0x00


//--------------------- .nv.info._Z14gpu_wcc_kernelPKiS0_PiiS0_iS1_S1_ --------------------------
	.section	.nv.info._Z14gpu_wcc_kernelPKiS0_PiiS0_iS1_S1_,"",@"SHT_CUDA_INFO"
	.sectionflags	@""
	.align	4


	//----- nvinfo : EIATTR_CUDA_API_VERSION
	.align		4
        /*0000*/ 	.byte	0x04, 0x37
        /*0002*/ 	.short	(.L_7 - .L_6)
.L_6:
        /*0004*/ 	.word	0x00000082


	//----- nvinfo : EIATTR_KPARAM_INFO
	.align		4
.L_7:
        /*0008*/ 	.byte	0x04, 0x17
        /*000a*/ 	.short	(.L_9 - .L_8)
.L_8:
        /*000c*/ 	.word	0x00000000
        /*0010*/ 	.short	0x0007
        /*0012*/ 	.short	0x0038
        /*0014*/ 	.byte	0x00, 0xf5, 0x21, 0x00


	//----- nvinfo : EIATTR_KPARAM_INFO
	.align		4
.L_9:
        /*0018*/ 	.byte	0x04, 0x17
        /*001a*/ 	.short	(.L_11 - .L_10)
.L_10:
        /*001c*/ 	.word	0x00000000
        /*0020*/ 	.short	0x0006
        /*0022*/ 	.short	0x0030
        /*0024*/ 	.byte	0x00, 0xf5, 0x21, 0x00


	//----- nvinfo : EIATTR_KPARAM_INFO
	.align		4
.L_11:
        /*0028*/ 	.byte	0x04, 0x17
        /*002a*/ 	.short	(.L_13 - .L_12)
.L_12:
        /*002c*/ 	.word	0x00000000
        /*0030*/ 	.short	0x0005
        /*0032*/ 	.short	0x0028
        /*0034*/ 	.byte	0x00, 0xf0, 0x11, 0x00


	//----- nvinfo : EIATTR_KPARAM_INFO
	.align		4
.L_13:
        /*0038*/ 	.byte	0x04, 0x17
        /*003a*/ 	.short	(.L_15 - .L_14)
.L_14:
        /*003c*/ 	.word	0x00000000
        /*0040*/ 	.short	0x0004
        /*0042*/ 	.short	0x0020
        /*0044*/ 	.byte	0x00, 0xf5, 0x21, 0x00


	//----- nvinfo : EIATTR_KPARAM_INFO
	.align		4
.L_15:
        /*0048*/ 	.byte	0x04, 0x17
        /*004a*/ 	.short	(.L_17 - .L_16)
.L_16:
        /*004c*/ 	.word	0x00000000
        /*0050*/ 	.short	0x0003
        /*0052*/ 	.short	0x0018
        /*0054*/ 	.byte	0x00, 0xf0, 0x11, 0x00


	//----- nvinfo : EIATTR_KPARAM_INFO
	.align		4
.L_17:
        /*0058*/ 	.byte	0x04, 0x17
        /*005a*/ 	.short	(.L_19 - .L_18)
.L_18:
        /*005c*/ 	.word	0x00000000
        /*0060*/ 	.short	0x0002
        /*0062*/ 	.short	0x0010
        /*0064*/ 	.byte	0x00, 0xf5, 0x21, 0x00


	//----- nvinfo : EIATTR_KPARAM_INFO
	.align		4
.L_19:
        /*0068*/ 	.byte	0x04, 0x17
        /*006a*/ 	.short	(.L_21 - .L_20)
.L_20:
        /*006c*/ 	.word	0x00000000
        /*0070*/ 	.short	0x0001
        /*0072*/ 	.short	0x0008
        /*0074*/ 	.byte	0x00, 0xf5, 0x21, 0x00


	//----- nvinfo : EIATTR_KPARAM_INFO
	.align		4
.L_21:
        /*0078*/ 	.byte	0x04, 0x17
        /*007a*/ 	.short	(.L_23 - .L_22)
.L_22:
        /*007c*/ 	.word	0x00000000
        /*0080*/ 	.short	0x0000
        /*0082*/ 	.short	0x0000
        /*0084*/ 	.byte	0x00, 0xf5, 0x21, 0x00


	//----- nvinfo : EIATTR_SPARSE_MMA_MASK
	.align		4
.L_23:
        /*0088*/ 	.byte	0x03, 0x50
        /*008a*/ 	.short	0x0000


	//----- nvinfo : EIATTR_MAXREG_COUNT
	.align		4
        /*008c*/ 	.byte	0x03, 0x1b
        /*008e*/ 	.short	0x00ff


	//----- nvinfo : EIATTR_MERCURY_ISA_VERSION
	.align		4
        /*0090*/ 	.byte	0x03, 0x5f
        /*0092*/ 	.short	0x0101


	//----- nvinfo : EIATTR_INT_WARP_WIDE_INSTR_OFFSETS
	.align		4
        /*0094*/ 	.byte	0x04, 0x31
        /*0096*/ 	.short	(.L_25 - .L_24)


	//   ....[0]....
.L_24:
        /*0098*/ 	.word	0x00000260


	//   ....[1]....
        /*009c*/ 	.word	0x000002f0


	//----- nvinfo : EIATTR_VRC_CTA_INIT_COUNT
	.align		4
.L_25:
        /*00a0*/ 	.byte	0x02, 0x4a
	.zero		1
	.zero		1


	//----- nvinfo : EIATTR_EXIT_INSTR_OFFSETS
	.align		4
        /*00a4*/ 	.byte	0x04, 0x1c
        /*00a6*/ 	.short	(.L_27 - .L_26)


	//   ....[0]....
.L_26:
        /*00a8*/ 	.word	0x00000070


	//   ....[1]....
        /*00ac*/ 	.word	0x00000140


	//   ....[2]....
        /*00b0*/ 	.word	0x00000380


	//----- nvinfo : EIATTR_CRS_STACK_SIZE
	.align		4
.L_27:
        /*00b4*/ 	.byte	0x04, 0x1e
        /*00b6*/ 	.short	(.L_29 - .L_28)
.L_28:
        /*00b8*/ 	.word	0x00000000


	//----- nvinfo : EIATTR_CBANK_PARAM_SIZE
	.align		4
.L_29:
        /*00bc*/ 	.byte	0x03, 0x19
        /*00be*/ 	.short	0x0040


	//----- nvinfo : EIATTR_PARAM_CBANK
	.align		4
        /*00c0*/ 	.byte	0x04, 0x0a
        /*00c2*/ 	.short	(.L_31 - .L_30)
	.align		4
.L_30:
        /*00c4*/ 	.word	index@(.nv.constant0._Z14gpu_wcc_kernelPKiS0_PiiS0_iS1_S1_)
        /*00c8*/ 	.short	0x0380
        /*00ca*/ 	.short	0x0040


	//----- nvinfo : EIATTR_SW_WAR
	.align		4
.L_31:
        /*00cc*/ 	.byte	0x04, 0x36
        /*00ce*/ 	.short	(.L_33 - .L_32)
.L_32:
        /*00d0*/ 	.word	0x00000008
.L_33:


//--------------------- .nv.callgraph             --------------------------
	.section	.nv.callgraph,"",@"SHT_CUDA_CALLGRAPH"
	.align	4
	.sectionentsize	8
	.align		4
        /*0000*/ 	.word	0x00000000
	.align		4
        /*0004*/ 	.word	0xffffffff
	.align		4
        /*0008*/ 	.word	0x00000000
	.align		4
        /*000c*/ 	.word	0xfffffffe
	.align		4
        /*0010*/ 	.word	0x00000000
	.align		4
        /*0014*/ 	.word	0xfffffffd
	.align		4
        /*0018*/ 	.word	0x00000000
	.align		4
        /*001c*/ 	.word	0xfffffffc


//--------------------- .text._Z14gpu_wcc_kernelPKiS0_PiiS0_iS1_S1_ --------------------------
	.section	.text._Z14gpu_wcc_kernelPKiS0_PiiS0_iS1_S1_,"ax",@progbits
	.align	128
        .global         _Z14gpu_wcc_kernelPKiS0_PiiS0_iS1_S1_
        .type           _Z14gpu_wcc_kernelPKiS0_PiiS0_iS1_S1_,@function
        .size           _Z14gpu_wcc_kernelPKiS0_PiiS0_iS1_S1_,(.L_x_4 - _Z14gpu_wcc_kernelPKiS0_PiiS0_iS1_S1_)
        .other          _Z14gpu_wcc_kernelPKiS0_PiiS0_iS1_S1_,@"STO_CUDA_ENTRY STV_DEFAULT"
_Z14gpu_wcc_kernelPKiS0_PiiS0_iS1_S1_:
.text._Z14gpu_wcc_kernelPKiS0_PiiS0_iS1_S1_:
[----:B------:R-:W-:Y:S01]  /*0000*/  LDC R1, c[0x0][0x37c] ;  /* 0x0000df00ff017b82 */ /* 0x000fe20000000800 */
[----:B------:R-:W0:Y:S07]  /*0010*/  S2R R0, SR_TID.X ;  /* 0x0000000000007919 */ /* 0x000e2e0000002100 */
[----:B------:R-:W0:Y:S01]  /*0020*/  S2UR UR4, SR_CTAID.X ;  /* 0x00000000000479c3 */ /* 0x000e220000002500 */
[----:B------:R-:W1:Y:S07]  /*0030*/  LDCU UR5, c[0x0][0x3a8] ;  /* 0x00007500ff0577ac */ /* 0x000e6e0008000800 */
[----:B------:R-:W0:Y:S02]  /*0040*/  LDC R3, c[0x0][0x360] ;  /* 0x0000d800ff037b82 */ /* 0x000e240000000800 */
[----:B0-----:R-:W-:-:S05]  /*0050*/  IMAD R3, R3, UR4, R0 ;  /* 0x0000000403037c24 */ /* 0x001fca000f8e0200 */
[----:B-1----:R-:W-:-:S13]  /*0060*/  ISETP.GE.AND P0, PT, R3, UR5, PT ;  /* 0x0000000503007c0c */ /* 0x002fda000bf06270 */
[----:B------:R-:W-:Y:S05]  /*0070*/  @P0 EXIT ;  /* 0x000000000000094d */ /* 0x000fea0003800000 */
[----:B------:R-:W0:Y:S01]  /*0080*/  LDC.64 R4, c[0x0][0x3a0] ;  /* 0x0000e800ff047b82 */ /* 0x000e220000000a00 */
[----:B------:R-:W1:Y:S01]  /*0090*/  LDCU.64 UR4, c[0x0][0x358] ;  /* 0x00006b00ff0477ac */ /* 0x000e620008000a00 */
[----:B------:R-:W2:Y:S06]  /*00a0*/  LDCU UR7, c[0x0][0x398] ;  /* 0x00007300ff0777ac */ /* 0x000eac0008000800 */
[----:B------:R-:W3:Y:S01]  /*00b0*/  LDC.64 R12, c[0x0][0x390] ;  /* 0x0000e400ff0c7b82 */ /* 0x000ee20000000a00 */
[----:B0-----:R-:W-:-:S07]  /*00c0*/  IMAD.WIDE R4, R3, 0x4, R4 ;  /* 0x0000000403047825 */ /* 0x001fce00078e0204 */
[----:B------:R-:W0:Y:S01]  /*00d0*/  LDC.64 R2, c[0x0][0x380] ;  /* 0x0000e000ff027b82 */ /* 0x000e220000000a00 */
[----:B-1----:R-:W0:Y:S02]  /*00e0*/  LDG.E R5, desc[UR4][R4.64] ;  /* 0x0000000404057981 */ /* 0x002e24000c1e1900 */
[----:B0-----:R-:W-:-:S05]  /*00f0*/  IMAD.WIDE R2, R5, 0x4, R2 ;  /* 0x0000000405027825 */ /* 0x001fca00078e0202 */
[----:B------:R-:W4:Y:S04]  /*0100*/  LDG.E R11, desc[UR4][R2.64] ;  /* 0x00000004020b7981 */ /* 0x000f28000c1e1900 */
[----:B------:R-:W4:Y:S01]  /*0110*/  LDG.E R0, desc[UR4][R2.64+0x4] ;  /* 0x0000040402007981 */ /* 0x000f22000c1e1900 */
[----:B---3--:R-:W-:Y:S01]  /*0120*/  IMAD.WIDE R12, R5, 0x4, R12 ;  /* 0x00000004050c7825 */ /* 0x008fe200078e020c */
[----:B----4-:R-:W-:-:S13]  /*0130*/  ISETP.GE.AND P0, PT, R11, R0, PT ;  /* 0x000000000b00720c */ /* 0x010fda0003f06270 */
[----:B--2---:R-:W-:Y:S05]  /*0140*/  @P0 EXIT ;  /* 0x000000000000094d */ /* 0x004fea0003800000 */
[----:B------:R0:W5:Y:S01]  /*0150*/  LDG.E R0, desc[UR4][R12.64] ;  /* 0x000000040c007981 */ /* 0x000162000c1e1900 */
[----:B------:R-:W1:Y:S08]  /*0160*/  LDC.64 R4, c[0x0][0x390] ;  /* 0x0000e400ff047b82 */ /* 0x000e700000000a00 */
[----:B------:R-:W2:Y:S08]  /*0170*/  LDC.64 R6, c[0x0][0x388] ;  /* 0x0000e200ff067b82 */ /* 0x000eb00000000a00 */
[----:B0-----:R-:W3:Y:S02]  /*0180*/  LDC.64 R8, c[0x0][0x3b0] ;  /* 0x0000ec00ff087b82 */ /* 0x001ee40000000a00 */
.L_x_2:
[----:B--2---:R-:W-:-:S05]  /*0190*/  IMAD.WIDE R12, R11, 0x4, R6 ;  /* 0x000000040b0c7825 */ /* 0x004fca00078e0206 */
[----:B0-----:R-:W2:Y:S01]  /*01a0*/  LDG.E R19, desc[UR4][R12.64] ;  /* 0x000000040c137981 */ /* 0x001ea2000c1e1900 */
[----:B------:R-:W-:Y:S01]  /*01b0*/  BSSY.RECONVERGENT B0, `(.L_x_0) ;  /* 0x0000018000007945 */ /* 0x000fe20003800200 */
[----:B--2---:R-:W-:-:S13]  /*01c0*/  ISETP.GE.AND P0, PT, R19, UR7, PT ;  /* 0x0000000713007c0c */ /* 0x004fda000bf06270 */
[----:B------:R-:W-:Y:S05]  /*01d0*/  @P0 BRA `(.L_x_1) ;  /* 0x0000000000540947 */ /* 0x000fea0003800000 */
[----:B-1----:R-:W-:-:S05]  /*01e0*/  IMAD.WIDE R12, R19, 0x4, R4 ;  /* 0x00000004130c7825 */ /* 0x002fca00078e0204 */
[----:B------:R-:W2:Y:S02]  /*01f0*/  LDG.E R15, desc[UR4][R12.64] ;  /* 0x000000040c0f7981 */ /* 0x000ea4000c1e1900 */
[----:B--2--5:R-:W-:-:S13]  /*0200*/  ISETP.GT.AND P0, PT, R15, R0, PT ;  /* 0x000000000f00720c */ /* 0x024fda0003f04270 */
[----:B------:R-:W-:Y:S05]  /*0210*/  @!P0 BRA `(.L_x_1) ;  /* 0x0000000000448947 */ /* 0x000fea0003800000 */
[----:B------:R-:W2:Y:S02]  /*0220*/  ATOMG.E.MIN.S32.STRONG.GPU PT, R13, desc[UR4][R12.64], R0 ;  /* 0x800000000c0d79a8 */ /* 0x000ea400089ef304 */
[----:B--2---:R-:W-:-:S13]  /*0230*/  ISETP.GT.AND P0, PT, R13, R0, PT ;  /* 0x000000000d00720c */ /* 0x004fda0003f04270 */
[----:B------:R-:W-:Y:S05]  /*0240*/  @!P0 BRA `(.L_x_1) ;  /* 0x0000000000388947 */ /* 0x000fea0003800000 */
[----:B------:R-:W0:Y:S01]  /*0250*/  S2R R15, SR_LANEID ;  /* 0x00000000000f7919 */ /* 0x000e220000000000 */
[----:B------:R-:W-:Y:S01]  /*0260*/  VOTEU.ANY UR6, UPT, PT ;  /* 0x0000000000067886 */ /* 0x000fe200038e0100 */
[----:B------:R-:W1:Y:S01]  /*0270*/  LDC.64 R12, c[0x0][0x3b8] ;  /* 0x0000ee00ff0c7b82 */ /* 0x000e620000000a00 */
[----:B------:R-:W0:Y:S08]  /*0280*/  FLO.U32 R10, UR6 ;  /* 0x00000006000a7d00 */ /* 0x000e3000080e0000 */
[----:B------:R-:W1:Y:S01]  /*0290*/  POPC R17, UR6 ;  /* 0x0000000600117d09 */ /* 0x000e620008000000 */
[----:B0-----:R-:W-:-:S13]  /*02a0*/  ISETP.EQ.U32.AND P0, PT, R10, R15, PT ;  /* 0x0000000f0a00720c */ /* 0x001fda0003f02070 */
[----:B-1----:R-:W2:Y:S01]  /*02b0*/  @P0 ATOMG.E.ADD.STRONG.GPU PT, R13, desc[UR4][R12.64], R17 ;  /* 0x800000110c0d09a8 */ /* 0x002ea200081ef104 */
[----:B------:R-:W0:Y:S02]  /*02c0*/  S2R R14, SR_LTMASK ;  /* 0x00000000000e7919 */ /* 0x000e240000003900 */
[----:B0-----:R-:W-:-:S06]  /*02d0*/  LOP3.LUT R16, R14, UR6, RZ, 0xc0, !PT ;  /* 0x000000060e107c12 */ /* 0x001fcc000f8ec0ff */
[----:B------:R-:W0:Y:S01]  /*02e0*/  POPC R16, R16 ;  /* 0x0000001000107309 */ /* 0x000e220000000000 */
[----:B--2---:R-:W0:Y:S02]  /*02f0*/  SHFL.IDX PT, R15, R13, R10, 0x1f ;  /* 0x00001f0a0d0f7589 */ /* 0x004e2400000e0000 */
[----:B0-----:R-:W-:-:S04]  /*0300*/  IMAD.IADD R15, R15, 0x1, R16 ;  /* 0x000000010f0f7824 */ /* 0x001fc800078e0210 */
[----:B---3--:R-:W-:-:S05]  /*0310*/  IMAD.WIDE R14, R15, 0x4, R8 ;  /* 0x000000040f0e7825 */ /* 0x008fca00078e0208 */
[----:B------:R0:W-:Y:S02]  /*0320*/  STG.E desc[UR4][R14.64], R19 ;  /* 0x000000130e007986 */ /* 0x0001e4000c101904 */
.L_x_1:
[----:B------:R-:W-:Y:S05]  /*0330*/  BSYNC.RECONVERGENT B0 ;  /* 0x0000000000007941 */ /* 0x000fea0003800200 */
.L_x_0:
[----:B------:R-:W2:Y:S01]  /*0340*/  LDG.E R10, desc[UR4][R2.64+0x4] ;  /* 0x00000404020a7981 */ /* 0x000ea2000c1e1900 */
[----:B------:R-:W-:-:S04]  /*0350*/  IADD3 R11, PT, PT, R11, 0x1, RZ ;  /* 0x000000010b0b7810 */ /* 0x000fc80007ffe0ff */
[----:B--2---:R-:W-:-:S13]  /*0360*/  ISETP.GE.AND P0, PT, R11, R10, PT ;  /* 0x0000000a0b00720c */ /* 0x004fda0003f06270 */
[----:B------:R-:W-:Y:S05]  /*0370*/  @!P0 BRA `(.L_x_2) ;  /* 0xfffffffc00848947 */ /* 0x000fea000383ffff */
[----:B------:R-:W-:Y:S05]  /*0380*/  EXIT ;  /* 0x000000000000794d */ /* 0x000fea0003800000 */
.L_x_3:
[----:B------:R-:W-:-:S00]  /*0390*/  BRA `(.L_x_3) ;  /* 0xfffffffc00fc7947 */ /* 0x000fc0000383ffff */
[----:B------:R-:W-:-:S00]  /*03a0*/  NOP ;  /* 0x0000000000007918 */ /* 0x000fc00000000000 */
        /* <DEDUP_REMOVED lines=13> */
.L_x_4:


//--------------------- .nv.shared.reserved.0     --------------------------
	.section	.nv.shared.reserved.0,"aw",@nobits
	.weak		__nv_reservedSMEM_offset_0_alias
	.size		__nv_reservedSMEM_offset_0_alias, 0, 64
	.other		__nv_reservedSMEM_offset_0_alias,@"STO_CUDA_RESERVED_SHARED STV_DEFAULT"
__nv_reservedSMEM_offset_0_alias:
	.zero		0
	.zero		64


//--------------------- .nv.constant0._Z14gpu_wcc_kernelPKiS0_PiiS0_iS1_S1_ --------------------------
	.section	.nv.constant0._Z14gpu_wcc_kernelPKiS0_PiiS0_iS1_S1_,"a",@progbits
	.sectionflags	@""
	.align	4
.nv.constant0._Z14gpu_wcc_kernelPKiS0_PiiS0_iS1_S1_:
	.zero		960


//--------------------- SYMBOLS --------------------------

	.type		.nv.reservedSmem.offset0,@object
	.size		.nv.reservedSmem.offset0,0x4
